//
// Generated by NVIDIA NVVM Compiler
//
// Compiler Build ID: CL-36424714
// Cuda compilation tools, release 13.0, V13.0.88
// Based on NVVM 20.0.0
//

.version 9.0
.target sm_100
.address_size 64

	// .globl	_Z13blurImgKernelP6uchar3iiPfiS0_

.visible .entry _Z13blurImgKernelP6uchar3iiPfiS0_(
	.param .u64 .ptr .align 1 _Z13blurImgKernelP6uchar3iiPfiS0__param_0,
	.param .u32 _Z13blurImgKernelP6uchar3iiPfiS0__param_1,
	.param .u32 _Z13blurImgKernelP6uchar3iiPfiS0__param_2,
	.param .u64 .ptr .align 1 _Z13blurImgKernelP6uchar3iiPfiS0__param_3,
	.param .u32 _Z13blurImgKernelP6uchar3iiPfiS0__param_4,
	.param .u64 .ptr .align 1 _Z13blurImgKernelP6uchar3iiPfiS0__param_5
)
{
	.reg .pred 	%p<33>;
	.reg .b16 	%rs<22>;
	.reg .b32 	%r<95>;
	.reg .b32 	%f<82>;
	.reg .b64 	%rd<30>;

	ld.param.u64 	%rd4, [_Z13blurImgKernelP6uchar3iiPfiS0__param_0];
	ld.param.u32 	%r30, [_Z13blurImgKernelP6uchar3iiPfiS0__param_1];
	ld.param.u32 	%r33, [_Z13blurImgKernelP6uchar3iiPfiS0__param_2];
	ld.param.u64 	%rd5, [_Z13blurImgKernelP6uchar3iiPfiS0__param_3];
	ld.param.u32 	%r32, [_Z13blurImgKernelP6uchar3iiPfiS0__param_4];
	cvta.to.global.u64 	%rd1, %rd5;
	cvta.to.global.u64 	%rd2, %rd4;
	mov.u32 	%r34, %tid.x;
	mov.u32 	%r35, %ctaid.x;
	mov.u32 	%r36, %ntid.x;
	mad.lo.s32 	%r1, %r35, %r36, %r34;
	mov.u32 	%r37, %tid.y;
	mov.u32 	%r38, %ctaid.y;
	mov.u32 	%r39, %ntid.y;
	mad.lo.s32 	%r40, %r38, %r39, %r37;
	shr.s32 	%r3, %r32, 1;
	setp.ge.s32 	%p1, %r1, %r30;
	setp.ge.s32 	%p2, %r40, %r33;
	or.pred  	%p3, %p1, %p2;
	@%p3 bra 	$L__BB0_11;
	neg.s32 	%r4, %r3;
	setp.lt.s32 	%p4, %r3, 0;
	mov.f32 	%f75, 0f00000000;
	mov.f32 	%f74, %f75;
	mov.f32 	%f73, %f75;
	@%p4 bra 	$L__BB0_10;
	add.s32 	%r5, %r33, -1;
	add.s32 	%r6, %r30, -1;
	and.b32  	%r7, %r32, -2;
	and.b32  	%r8, %r32, 2;
	mov.f32 	%f73, 0f00000000;
	mov.u32 	%r88, %r4;
	mov.f32 	%f74, %f73;
	mov.f32 	%f75, %f73;
$L__BB0_3:
	setp.lt.u32 	%p5, %r7, 3;
	add.s32 	%r41, %r88, %r3;
	mul.lo.s32 	%r89, %r41, %r32;
	add.s32 	%r12, %r89, %r3;
	add.s32 	%r42, %r88, %r40;
	setp.gt.s32 	%p6, %r42, -1;
	setp.lt.s32 	%p7, %r42, %r33;
	setp.lt.s32 	%p8, %r42, 0;
	selp.b32 	%r43, 0, %r5, %p8;
	selp.b32 	%r44, %r42, %r43, %p7;
	selp.b32 	%r45, %r44, %r43, %p6;
	mul.lo.s32 	%r13, %r45, %r30;
	mov.u32 	%r94, %r4;
	@%p5 bra 	$L__BB0_7;
	add.s32 	%r46, %r7, 1;
	and.b32  	%r47, %r46, -4;
	neg.s32 	%r91, %r47;
	sub.s32 	%r92, 1, %r3;
	sub.s32 	%r90, %r1, %r3;
$L__BB0_5:
	.pragma "nounroll";
	setp.gt.s32 	%p9, %r90, -1;
	setp.lt.s32 	%p10, %r90, %r30;
	setp.lt.s32 	%p11, %r90, 0;
	selp.b32 	%r48, 0, %r6, %p11;
	selp.b32 	%r49, %r90, %r48, %p10;
	selp.b32 	%r50, %r49, %r48, %p9;
	add.s32 	%r51, %r50, %r13;
	mul.wide.s32 	%rd6, %r51, 3;
	add.s64 	%rd7, %rd2, %rd6;
	ld.global.u8 	%rs1, [%rd7];
	cvt.rn.f32.u16 	%f27, %rs1;
	mul.wide.s32 	%rd8, %r89, 4;
	add.s64 	%rd9, %rd1, %rd8;
	ld.global.f32 	%f28, [%rd9];
	fma.rn.f32 	%f29, %f28, %f27, %f75;
	ld.global.u8 	%rs2, [%rd7+1];
	cvt.rn.f32.u16 	%f30, %rs2;
	fma.rn.f32 	%f31, %f28, %f30, %f74;
	ld.global.u8 	%rs3, [%rd7+2];
	cvt.rn.f32.u16 	%f32, %rs3;
	fma.rn.f32 	%f33, %f28, %f32, %f73;
	add.s32 	%r52, %r90, 1;
	setp.gt.s32 	%p12, %r52, -1;
	setp.lt.s32 	%p13, %r52, %r30;
	setp.lt.s32 	%p14, %r52, 0;
	selp.b32 	%r53, 0, %r6, %p14;
	selp.b32 	%r54, %r52, %r53, %p13;
	selp.b32 	%r55, %r54, %r53, %p12;
	add.s32 	%r56, %r55, %r13;
	mul.wide.s32 	%rd10, %r56, 3;
	add.s64 	%rd11, %rd2, %rd10;
	ld.global.u8 	%rs4, [%rd11];
	cvt.rn.f32.u16 	%f34, %rs4;
	ld.global.f32 	%f35, [%rd9+4];
	fma.rn.f32 	%f36, %f35, %f34, %f29;
	ld.global.u8 	%rs5, [%rd11+1];
	cvt.rn.f32.u16 	%f37, %rs5;
	fma.rn.f32 	%f38, %f35, %f37, %f31;
	ld.global.u8 	%rs6, [%rd11+2];
	cvt.rn.f32.u16 	%f39, %rs6;
	fma.rn.f32 	%f40, %f35, %f39, %f33;
	add.s32 	%r57, %r90, 2;
	setp.gt.s32 	%p15, %r57, -1;
	setp.lt.s32 	%p16, %r57, %r30;
	setp.lt.s32 	%p17, %r57, 0;
	selp.b32 	%r58, 0, %r6, %p17;
	selp.b32 	%r59, %r57, %r58, %p16;
	selp.b32 	%r60, %r59, %r58, %p15;
	add.s32 	%r61, %r60, %r13;
	mul.wide.s32 	%rd12, %r61, 3;
	add.s64 	%rd13, %rd2, %rd12;
	ld.global.u8 	%rs7, [%rd13];
	cvt.rn.f32.u16 	%f41, %rs7;
	ld.global.f32 	%f42, [%rd9+8];
	fma.rn.f32 	%f43, %f42, %f41, %f36;
	ld.global.u8 	%rs8, [%rd13+1];
	cvt.rn.f32.u16 	%f44, %rs8;
	fma.rn.f32 	%f45, %f42, %f44, %f38;
	ld.global.u8 	%rs9, [%rd13+2];
	cvt.rn.f32.u16 	%f46, %rs9;
	fma.rn.f32 	%f47, %f42, %f46, %f40;
	add.s32 	%r62, %r90, 3;
	setp.gt.s32 	%p18, %r62, -1;
	setp.lt.s32 	%p19, %r62, %r30;
	setp.lt.s32 	%p20, %r62, 0;
	selp.b32 	%r63, 0, %r6, %p20;
	selp.b32 	%r64, %r62, %r63, %p19;
	selp.b32 	%r65, %r64, %r63, %p18;
	add.s32 	%r66, %r65, %r13;
	mul.wide.s32 	%rd14, %r66, 3;
	add.s64 	%rd15, %rd2, %rd14;
	ld.global.u8 	%rs10, [%rd15];
	cvt.rn.f32.u16 	%f48, %rs10;
	ld.global.f32 	%f49, [%rd9+12];
	fma.rn.f32 	%f75, %f49, %f48, %f43;
	ld.global.u8 	%rs11, [%rd15+1];
	cvt.rn.f32.u16 	%f50, %rs11;
	fma.rn.f32 	%f74, %f49, %f50, %f45;
	ld.global.u8 	%rs12, [%rd15+2];
	cvt.rn.f32.u16 	%f51, %rs12;
	fma.rn.f32 	%f73, %f49, %f51, %f47;
	add.s32 	%r92, %r92, 4;
	add.s32 	%r91, %r91, 4;
	add.s32 	%r90, %r90, 4;
	add.s32 	%r89, %r89, 4;
	setp.ne.s32 	%p21, %r91, 0;
	@%p21 bra 	$L__BB0_5;
	add.s32 	%r94, %r92, -1;
$L__BB0_7:
	setp.eq.s32 	%p22, %r8, 0;
	@%p22 bra 	$L__BB0_9;
	add.s32 	%r67, %r12, %r94;
	add.s32 	%r68, %r94, %r1;
	setp.gt.s32 	%p23, %r68, -1;
	setp.lt.s32 	%p24, %r68, %r30;
	setp.lt.s32 	%p25, %r68, 0;
	selp.b32 	%r69, 0, %r6, %p25;
	selp.b32 	%r70, %r68, %r69, %p24;
	selp.b32 	%r71, %r70, %r69, %p23;
	add.s32 	%r72, %r71, %r13;
	mul.wide.s32 	%rd16, %r72, 3;
	add.s64 	%rd17, %rd2, %rd16;
	ld.global.u8 	%rs13, [%rd17];
	cvt.rn.f32.u16 	%f52, %rs13;
	mul.wide.s32 	%rd18, %r67, 4;
	add.s64 	%rd19, %rd1, %rd18;
	ld.global.f32 	%f53, [%rd19];
	fma.rn.f32 	%f54, %f53, %f52, %f75;
	ld.global.u8 	%rs14, [%rd17+1];
	cvt.rn.f32.u16 	%f55, %rs14;
	fma.rn.f32 	%f56, %f53, %f55, %f74;
	ld.global.u8 	%rs15, [%rd17+2];
	cvt.rn.f32.u16 	%f57, %rs15;
	fma.rn.f32 	%f58, %f53, %f57, %f73;
	add.s32 	%r73, %r68, 1;
	setp.gt.s32 	%p26, %r73, -1;
	setp.lt.s32 	%p27, %r73, %r30;
	setp.lt.s32 	%p28, %r73, 0;
	selp.b32 	%r74, 0, %r6, %p28;
	selp.b32 	%r75, %r73, %r74, %p27;
	selp.b32 	%r76, %r75, %r74, %p26;
	add.s32 	%r77, %r76, %r13;
	mul.wide.s32 	%rd20, %r77, 3;
	add.s64 	%rd21, %rd2, %rd20;
	ld.global.u8 	%rs16, [%rd21];
	cvt.rn.f32.u16 	%f59, %rs16;
	ld.global.f32 	%f60, [%rd19+4];
	fma.rn.f32 	%f75, %f60, %f59, %f54;
	ld.global.u8 	%rs17, [%rd21+1];
	cvt.rn.f32.u16 	%f61, %rs17;
	fma.rn.f32 	%f74, %f60, %f61, %f56;
	ld.global.u8 	%rs18, [%rd21+2];
	cvt.rn.f32.u16 	%f62, %rs18;
	fma.rn.f32 	%f73, %f60, %f62, %f58;
	add.s32 	%r94, %r94, 2;
$L__BB0_9:
	add.s32 	%r78, %r12, %r94;
	add.s32 	%r79, %r94, %r1;
	setp.gt.s32 	%p29, %r79, -1;
	setp.lt.s32 	%p30, %r79, %r30;
	setp.lt.s32 	%p31, %r79, 0;
	selp.b32 	%r80, 0, %r6, %p31;
	selp.b32 	%r81, %r79, %r80, %p30;
	selp.b32 	%r82, %r81, %r80, %p29;
	add.s32 	%r83, %r82, %r13;
	mul.wide.s32 	%rd22, %r83, 3;
	add.s64 	%rd23, %rd2, %rd22;
	ld.global.u8 	%rs19, [%rd23];
	cvt.rn.f32.u16 	%f63, %rs19;
	mul.wide.s32 	%rd24, %r78, 4;
	add.s64 	%rd25, %rd1, %rd24;
	ld.global.f32 	%f64, [%rd25];
	fma.rn.f32 	%f75, %f64, %f63, %f75;
	ld.global.u8 	%rs20, [%rd23+1];
	cvt.rn.f32.u16 	%f65, %rs20;
	fma.rn.f32 	%f74, %f64, %f65, %f74;
	ld.global.u8 	%rs21, [%rd23+2];
	cvt.rn.f32.u16 	%f66, %rs21;
	fma.rn.f32 	%f73, %f64, %f66, %f73;
	add.s32 	%r29, %r88, 1;
	setp.ne.s32 	%p32, %r88, %r3;
	mov.u32 	%r88, %r29;
	@%p32 bra 	$L__BB0_3;
$L__BB0_10:
	ld.param.u64 	%rd29, [_Z13blurImgKernelP6uchar3iiPfiS0__param_5];
	mad.lo.s32 	%r84, %r30, %r40, %r1;
	cvt.rzi.u32.f32 	%r85, %f75;
	cvta.to.global.u64 	%rd26, %rd29;
	mul.wide.s32 	%rd27, %r84, 3;
	add.s64 	%rd28, %rd26, %rd27;
	st.global.u8 	[%rd28], %r85;
	cvt.rzi.u32.f32 	%r86, %f74;
	st.global.u8 	[%rd28+1], %r86;
	cvt.rzi.u32.f32 	%r87, %f73;
	st.global.u8 	[%rd28+2], %r87;
$L__BB0_11:
	ret;

}


// ===== COMPILED SASS (sm_100) =====

	.target	sm_100

	.elftype	@"ET_EXEC"


//--------------------- .note.nv.tkinfo           --------------------------
	.section	.note.nv.tkinfo,"",@"SHT_NOTE"
	.sectionflags	@"SHF_NOTE_NV_TKINFO"
	.tkinfo
        /*0018*/ 	.word	0x00000002
        /*0030*/ 	.string	""
        /*0030*/ 	.string	"ptxas"
        /*0030*/ 	.string	"Cuda compilation tools, release 13.0, V13.0.88"
        /*0030*/ 	.string	"Build cuda_13.0.r13.0/compiler.36424714_0"
        /*0030*/ 	.string	"-arch sm_100 -m 64 "



//--------------------- .note.nv.cuinfo           --------------------------
	.section	.note.nv.cuinfo,"",@"SHT_NOTE"
	.sectionflags	@"SHF_NOTE_NV_CUINFO"
        /*0018*/ 	.short	0x0002
        /*001a*/ 	.short	0x0064
        /*001c*/ 	.short	0x0082
	.zero		2


//--------------------- .nv.info                  --------------------------
	.section	.nv.info,"",@"SHT_CUDA_INFO"
	.align	4


	//----- nvinfo : EIATTR_REGCOUNT
	.align		4
        /*0000*/ 	.byte	0x04, 0x2f
        /*0002*/ 	.short	(.L_1 - .L_0)
	.align		4
.L_0:
        /*0004*/ 	.word	index@(_Z13blurImgKernelP6uchar3iiPfiS0_)
        /*0008*/ 	.word	0x00000020


	//----- nvinfo : EIATTR_FRAME_SIZE
	.align		4
.L_1:
        /*000c*/ 	.byte	0x04, 0x11
        /*000e*/ 	.short	(.L_3 - .L_2)
	.align		4
.L_2:
        /*0010*/ 	.word	index@(_Z13blurImgKernelP6uchar3iiPfiS0_)
        /*0014*/ 	.word	0x00000000


	//----- nvinfo : EIATTR_MIN_STACK_SIZE
	.align		4
.L_3:
        /*0018*/ 	.byte	0x04, 0x12
        /*001a*/ 	.short	(.L_5 - .L_4)
	.align		4
.L_4:
        /*001c*/ 	.word	index@(_Z13blurImgKernelP6uchar3iiPfiS0_)
        /*0020*/ 	.word	0x00000000
.L_5:


//--------------------- .nv.compat                --------------------------
	.section	.nv.compat,"",@"SHT_CUDA_COMPAT_INFO"
	.align	4
        /*0000*/ 	.byte	0x02, 0x09, 0x00, 0x00, 0x02, 0x02, 0x01, 0x00, 0x02, 0x05, 0x05, 0x00, 0x03, 0x07, 0x01, 0x01
        /*0010*/ 	.byte	0x02, 0x03, 0x00, 0x00, 0x02, 0x06, 0x01, 0x00, 0x04, 0x0b, 0x08, 0x00, 0x09, 0x00, 0x00, 0x00
        /*0020*/ 	.byte	0x00, 0x00, 0x00, 0x00


//--------------------- .nv.info._Z13blurImgKernelP6uchar3iiPfiS0_ --------------------------
	.section	.nv.info._Z13blurImgKernelP6uchar3iiPfiS0_,"",@"SHT_CUDA_INFO"
	.sectionflags	@""
	.align	4


	//----- nvinfo : EIATTR_CUDA_API_VERSION
	.align		4
        /*0000*/ 	.byte	0x04, 0x37
        /*0002*/ 	.short	(.L_7 - .L_6)
.L_6:
        /*0004*/ 	.word	0x00000082


	//----- nvinfo : EIATTR_KPARAM_INFO
	.align		4
.L_7:
        /*0008*/ 	.byte	0x04, 0x17
        /*000a*/ 	.short	(.L_9 - .L_8)
.L_8:
        /*000c*/ 	.word	0x00000000
        /*0010*/ 	.short	0x0005
        /*0012*/ 	.short	0x0020
        /*0014*/ 	.byte	0x00, 0xf5, 0x21, 0x00


	//----- nvinfo : EIATTR_KPARAM_INFO
	.align		4
.L_9:
        /*0018*/ 	.byte	0x04, 0x17
        /*001a*/ 	.short	(.L_11 - .L_10)
.L_10:
        /*001c*/ 	.word	0x00000000
        /*0020*/ 	.short	0x0004
        /*0022*/ 	.short	0x0018
        /*0024*/ 	.byte	0x00, 0xf0, 0x11, 0x00


	//----- nvinfo : EIATTR_KPARAM_INFO
	.align		4
.L_11:
        /*0028*/ 	.byte	0x04, 0x17
        /*002a*/ 	.short	(.L_13 - .L_12)
.L_12:
        /*002c*/ 	.word	0x00000000
        /*0030*/ 	.short	0x0003
        /*0032*/ 	.short	0x0010
        /*0034*/ 	.byte	0x00, 0xf5, 0x21, 0x00


	//----- nvinfo : EIATTR_KPARAM_INFO
	.align		4
.L_13:
        /*0038*/ 	.byte	0x04, 0x17
        /*003a*/ 	.short	(.L_15 - .L_14)
.L_14:
        /*003c*/ 	.word	0x00000000
        /*0040*/ 	.short	0x0002
        /*0042*/ 	.short	0x000c
        /*0044*/ 	.byte	0x00, 0xf0, 0x11, 0x00


	//----- nvinfo : EIATTR_KPARAM_INFO
	.align		4
.L_15:
        /*0048*/ 	.byte	0x04, 0x17
        /*004a*/ 	.short	(.L_17 - .L_16)
.L_16:
        /*004c*/ 	.word	0x00000000
        /*0050*/ 	.short	0x0001
        /*0052*/ 	.short	0x0008
        /*0054*/ 	.byte	0x00, 0xf0, 0x11, 0x00


	//----- nvinfo : EIATTR_KPARAM_INFO
	.align		4
.L_17:
        /*0058*/ 	.byte	0x04, 0x17
        /*005a*/ 	.short	(.L_19 - .L_18)
.L_18:
        /*005c*/ 	.word	0x00000000
        /*0060*/ 	.short	0x0000
        /*0062*/ 	.short	0x0000
        /*0064*/ 	.byte	0x00, 0xf5, 0x21, 0x00


	//----- nvinfo : EIATTR_SPARSE_MMA_MASK
	.align		4
.L_19:
        /*0068*/ 	.byte	0x03, 0x50
        /*006a*/ 	.short	0x0000


	//----- nvinfo : EIATTR_MAXREG_COUNT
	.align		4
        /*006c*/ 	.byte	0x03, 0x1b
        /*006e*/ 	.short	0x00ff


	//----- nvinfo : EIATTR_MERCURY_ISA_VERSION
	.align		4
        /*0070*/ 	.byte	0x03, 0x5f
        /*0072*/ 	.short	0x0101


	//----- nvinfo : EIATTR_VRC_CTA_INIT_COUNT
	.align		4
        /*0074*/ 	.byte	0x02, 0x4a
	.zero		1
	.zero		1


	//----- nvinfo : EIATTR_EXIT_INSTR_OFFSETS
	.align		4
        /*0078*/ 	.byte	0x04, 0x1c
        /*007a*/ 	.short	(.L_21 - .L_20)


	//   ....[0]....
.L_20:
        /*007c*/ 	.word	0x000000c0


	//   ....[1]....
        /*0080*/ 	.word	0x00000d20


	//----- nvinfo : EIATTR_CBANK_PARAM_SIZE
	.align		4
.L_21:
        /*0084*/ 	.byte	0x03, 0x19
        /*0086*/ 	.short	0x0028


	//----- nvinfo : EIATTR_PARAM_CBANK
	.align		4
        /*0088*/ 	.byte	0x04, 0x0a
        /*008a*/ 	.short	(.L_23 - .L_22)
	.align		4
.L_22:
        /*008c*/ 	.word	index@(.nv.constant0._Z13blurImgKernelP6uchar3iiPfiS0_)
        /*0090*/ 	.short	0x0380
        /*0092*/ 	.short	0x0028


	//----- nvinfo : EIATTR_SW_WAR
	.align		4
.L_23:
        /*0094*/ 	.byte	0x04, 0x36
        /*0096*/ 	.short	(.L_25 - .L_24)
.L_24:
        /*0098*/ 	.word	0x00000008
.L_25:


//--------------------- .nv.callgraph             --------------------------
	.section	.nv.callgraph,"",@"SHT_CUDA_CALLGRAPH"
	.align	4
	.sectionentsize	8
	.align		4
        /*0000*/ 	.word	0x00000000
	.align		4
        /*0004*/ 	.word	0xffffffff
	.align		4
        /*0008*/ 	.word	0x00000000
	.align		4
        /*000c*/ 	.word	0xfffffffe
	.align		4
        /*0010*/ 	.word	0x00000000
	.align		4
        /*0014*/ 	.word	0xfffffffd
	.align		4
        /*0018*/ 	.word	0x00000000
	.align		4
        /*001c*/ 	.word	0xfffffffc


//--------------------- .text._Z13blurImgKernelP6uchar3iiPfiS0_ --------------------------
	.section	.text._Z13blurImgKernelP6uchar3iiPfiS0_,"ax",@progbits
	.align	128
        .global         _Z13blurImgKernelP6uchar3iiPfiS0_
        .type           _Z13blurImgKernelP6uchar3iiPfiS0_,@function
        .size           _Z13blurImgKernelP6uchar3iiPfiS0_,(.L_x_6 - _Z13blurImgKernelP6uchar3iiPfiS0_)
        .other          _Z13blurImgKernelP6uchar3iiPfiS0_,@"STO_CUDA_ENTRY STV_DEFAULT"
_Z13blurImgKernelP6uchar3iiPfiS0_:
.text._Z13blurImgKernelP6uchar3iiPfiS0_:
[----:B------:R-:W-:Y:S01]  /*0000*/  LDC R1, c[0x0][0x37c] ;  /* 0x0000df00ff017b82 */ /* 0x000fe20000000800 */
[----:B------:R-:W0:Y:S07]  /*0010*/  S2R R0, SR_TID.Y ;  /* 0x0000000000007919 */ /* 0x000e2e0000002200 */
[----:B------:R-:W1:Y:S01]  /*0020*/  LDC R4, c[0x0][0x360] ;  /* 0x0000d800ff047b82 */ /* 0x000e620000000800 */
[----:B------:R-:W1:Y:S07]  /*0030*/  S2R R13, SR_TID.X ;  /* 0x00000000000d7919 */ /* 0x000e6e0000002100 */
[----:B------:R-:W0:Y:S08]  /*0040*/  S2UR UR5, SR_CTAID.Y ;  /* 0x00000000000579c3 */ /* 0x000e300000002600 */
[----:B------:R-:W0:Y:S08]  /*0050*/  LDC R5, c[0x0][0x364] ;  /* 0x0000d900ff057b82 */ /* 0x000e300000000800 */
[----:B------:R-:W1:Y:S08]  /*0060*/  S2UR UR4, SR_CTAID.X ;  /* 0x00000000000479c3 */ /* 0x000e700000002500 */
[----:B------:R-:W2:Y:S01]  /*0070*/  LDC.64 R2, c[0x0][0x388] ;  /* 0x0000e200ff027b82 */ /* 0x000ea20000000a00 */
[----:B0-----:R-:W-:-:S02]  /*0080*/  IMAD R0, R5, UR5, R0 ;  /* 0x0000000505007c24 */ /* 0x001fc4000f8e0200 */
[----:B-1----:R-:W-:-:S03]  /*0090*/  IMAD R13, R4, UR4, R13 ;  /* 0x00000004040d7c24 */ /* 0x002fc6000f8e020d */
[----:B--2---:R-:W-:-:S04]  /*00a0*/  ISETP.GE.AND P0, PT, R0, R3, PT ;  /* 0x000000030000720c */ /* 0x004fc80003f06270 */
[----:B------:R-:W-:-:S13]  /*00b0*/  ISETP.GE.OR P0, PT, R13, R2, P0 ;  /* 0x000000020d00720c */ /* 0x000fda0000706670 */
[----:B------:R-:W-:Y:S05]  /*00c0*/  @P0 EXIT ;  /* 0x000000000000094d */ /* 0x000fea0003800000 */
[----:B------:R-:W0:Y:S01]  /*00d0*/  LDCU UR4, c[0x0][0x398] ;  /* 0x00007300ff0477ac */ /* 0x000e220008000800 */
[----:B------:R-:W-:Y:S01]  /*00e0*/  IMAD.MOV.U32 R25, RZ, RZ, RZ ;  /* 0x000000ffff197224 */ /* 0x000fe200078e00ff */
[----:B------:R-:W-:Y:S01]  /*00f0*/  CS2R R22, SRZ ;  /* 0x0000000000167805 */ /* 0x000fe2000001ff00 */
[----:B------:R-:W1:Y:S01]  /*0100*/  LDCU.64 UR12, c[0x0][0x358] ;  /* 0x00006b00ff0c77ac */ /* 0x000e620008000a00 */
[----:B0-----:R-:W-:-:S04]  /*0110*/  USHF.R.S32.HI UR9, URZ, 0x1, UR4 ;  /* 0x00000001ff097899 */ /* 0x001fc80008011404 */
[----:B------:R-:W-:-:S09]  /*0120*/  UISETP.GE.AND UP0, UPT, UR9, URZ, UPT ;  /* 0x000000ff0900728c */ /* 0x000fd2000bf06270 */
[----:B-1----:R-:W-:Y:S05]  /*0130*/  BRA.U !UP0, `(.L_x_0) ;  /* 0x0000000908d47547 */ /* 0x002fea000b800000 */
[----:B------:R-:W-:Y:S01]  /*0140*/  UIADD3 UR8, UPT, UPT, -UR9, URZ, URZ ;  /* 0x000000ff09087290 */ /* 0x000fe2000fffe1ff */
[----:B------:R-:W-:Y:S01]  /*0150*/  VIADD R14, R3, 0xffffffff ;  /* 0xffffffff030e7836 */ /* 0x000fe20000000000 */
[----:B------:R-:W-:Y:S01]  /*0160*/  CS2R R22, SRZ ;  /* 0x0000000000167805 */ /* 0x000fe2000001ff00 */
[----:B------:R-:W-:Y:S01]  /*0170*/  VIADD R15, R2, 0xffffffff ;  /* 0xffffffff020f7836 */ /* 0x000fe20000000000 */
[----:B------:R-:W-:Y:S01]  /*0180*/  ULOP3.LUT UR4, UR4, 0xfffffffe, URZ, 0xc0, !UPT ;  /* 0xfffffffe04047892 */ /* 0x000fe2000f8ec0ff */
[----:B------:R-:W-:Y:S02]  /*0190*/  IMAD.MOV.U32 R25, RZ, RZ, RZ ;  /* 0x000000ffff197224 */ /* 0x000fe400078e00ff */
[----:B------:R-:W-:-:S09]  /*01a0*/  UMOV UR5, UR8 ;  /* 0x0000000800057c82 */ /* 0x000fd20008000000 */
.L_x_4:
[----:B------:R-:W0:Y:S01]  /*01b0*/  LDCU UR7, c[0x0][0x38c] ;  /* 0x00007180ff0777ac */ /* 0x000e220008000800 */
[----:B------:R-:W-:Y:S02]  /*01c0*/  VIADD R2, R0, UR5 ;  /* 0x0000000500027c36 */ /* 0x000fe40008000000 */
[----:B------:R-:W-:Y:S01]  /*01d0*/  IMAD.U32 R12, RZ, RZ, UR8 ;  /* 0x00000008ff0c7e24 */ /* 0x000fe2000f8e00ff */
[----:B------:R-:W1:Y:S02]  /*01e0*/  LDCU UR14, c[0x0][0x398] ;  /* 0x00007300ff0e77ac */ /* 0x000e640008000800 */
[C---:B------:R-:W-:Y:S01]  /*01f0*/  ISETP.GT.AND P0, PT, R2.reuse, -0x1, PT ;  /* 0xffffffff0200780c */ /* 0x040fe20003f04270 */
[----:B------:R-:W-:Y:S01]  /*0200*/  UISETP.GE.U32.AND UP0, UPT, UR4, 0x3, UPT ;  /* 0x000000030400788c */ /* 0x000fe2000bf06070 */
[----:B------:R-:W-:Y:S01]  /*0210*/  ISETP.GE.AND P2, PT, R2, RZ, PT ;  /* 0x000000ff0200720c */ /* 0x000fe20003f46270 */
[----:B------:R-:W-:-:S03]  /*0220*/  UIADD3 UR6, UPT, UPT, UR9, UR5, URZ ;  /* 0x0000000509067290 */ /* 0x000fc6000fffe0ff */
[----:B------:R-:W-:Y:S02]  /*0230*/  SEL R17, R14, RZ, P2 ;  /* 0x000000ff0e117207 */ /* 0x000fe40001000000 */
[----:B0-----:R-:W-:Y:S01]  /*0240*/  ISETP.GE.AND P1, PT, R2, UR7, PT ;  /* 0x0000000702007c0c */ /* 0x001fe2000bf26270 */
[----:B-1----:R-:W-:-:S04]  /*0250*/  UIMAD UR6, UR6, UR14, URZ ;  /* 0x0000000e060672a4 */ /* 0x002fc8000f8e02ff */
[----:B------:R-:W-:Y:S01]  /*0260*/  @P0 SEL R17, R2, R17, !P1 ;  /* 0x0000001102110207 */ /* 0x000fe20004800000 */
[----:B------:R-:W-:Y:S01]  /*0270*/  UIADD3 UR11, UPT, UPT, UR9, UR6, URZ ;  /* 0x00000006090b7290 */ /* 0x000fe2000fffe0ff */
[----:B------:R-:W-:Y:S11]  /*0280*/  BRA.U !UP0, `(.L_x_1) ;  /* 0x0000000508647547 */ /* 0x000ff6000b800000 */
[----:B------:R-:W0:Y:S01]  /*0290*/  LDC.64 R2, c[0x0][0x380] ;  /* 0x0000e000ff027b82 */ /* 0x000e220000000a00 */
[----:B------:R-:W-:Y:S01]  /*02a0*/  UIADD3 UR10, UPT, UPT, -UR9, 0x1, URZ ;  /* 0x00000001090a7890 */ /* 0x000fe2000fffe1ff */
[----:B------:R-:W-:Y:S01]  /*02b0*/  IMAD.U32 R19, RZ, RZ, UR6 ;  /* 0x00000006ff137e24 */ /* 0x000fe2000f8e00ff */
[----:B------:R-:W-:Y:S01]  /*02c0*/  UIADD3 UR7, UPT, UPT, UR4, 0x1, URZ ;  /* 0x0000000104077890 */ /* 0x000fe2000fffe0ff */
[----:B------:R-:W-:Y:S01]  /*02d0*/  VIADD R16, R13, -UR9 ;  /* 0x800000090d107c36 */ /* 0x000fe20008000000 */
[----:B------:R-:W1:Y:S02]  /*02e0*/  LDCU UR15, c[0x0][0x388] ;  /* 0x00007100ff0f77ac */ /* 0x000e640008000800 */
[----:B------:R-:W-:Y:S01]  /*02f0*/  IMAD.U32 R12, RZ, RZ, UR10 ;  /* 0x0000000aff0c7e24 */ /* 0x000fe2000f8e00ff */
[----:B------:R-:W2:Y:S01]  /*0300*/  LDC.64 R4, c[0x0][0x390] ;  /* 0x0000e400ff047b82 */ /* 0x000ea20000000a00 */
[----:B------:R-:W-:-:S04]  /*0310*/  ULOP3.LUT UR7, UR7, 0xfffffffc, URZ, 0xc0, !UPT ;  /* 0xfffffffc07077892 */ /* 0x000fc8000f8ec0ff */
[----:B------:R-:W-:-:S12]  /*0320*/  UIADD3 UR7, UPT, UPT, -UR7, URZ, URZ ;  /* 0x000000ff07077290 */ /* 0x000fd8000fffe1ff */
.L_x_2:
[C---:B------:R-:W-:Y:S01]  /*0330*/  ISETP.GT.AND P0, PT, R16.reuse, -0x1, PT ;  /* 0xffffffff1000780c */ /* 0x040fe20003f04270 */
[----:B--2---:R-:W-:Y:S01]  /*0340*/  IMAD.WIDE R8, R19, 0x4, R4 ;  /* 0x0000000413087825 */ /* 0x004fe200078e0204 */
[C---:B------:R-:W-:Y:S02]  /*0350*/  ISETP.GE.AND P2, PT, R16.reuse, RZ, PT ;  /* 0x000000ff1000720c */ /* 0x040fe40003f46270 */
[C---:B-1----:R-:W-:Y:S02]  /*0360*/  ISETP.GE.AND P1, PT, R16.reuse, UR15, PT ;  /* 0x0000000f10007c0c */ /* 0x042fe4000bf26270 */
[----:B------:R-:W-:Y:S01]  /*0370*/  SEL R6, R15, RZ, P2 ;  /* 0x000000ff0f067207 */ /* 0x000fe20001000000 */
[----:B------:R-:W2:Y:S04]  /*0380*/  LDG.E R24, desc[UR12][R8.64] ;  /* 0x0000000c08187981 */ /* 0x000ea8000c1e1900 */
[----:B------:R-:W3:Y:S02]  /*0390*/  LDG.E R18, desc[UR12][R8.64+0x4] ;  /* 0x0000040c08127981 */ /* 0x000ee4000c1e1900 */
[----:B------:R-:W-:-:S05]  /*03a0*/  @P0 SEL R6, R16, R6, !P1 ;  /* 0x0000000610060207 */ /* 0x000fca0004800000 */
[----:B------:R-:W-:-:S04]  /*03b0*/  IMAD R11, R17, UR15, R6 ;  /* 0x0000000f110b7c24 */ /* 0x000fc8000f8e0206 */
[----:B0-----:R-:W-:-:S05]  /*03c0*/  IMAD.WIDE R10, R11, 0x3, R2 ;  /* 0x000000030b0a7825 */ /* 0x001fca00078e0202 */
[----:B------:R-:W4:Y:S04]  /*03d0*/  LDG.E.U8 R28, desc[UR12][R10.64] ;  /* 0x0000000c0a1c7981 */ /* 0x000f28000c1e1100 */
[----:B------:R-:W5:Y:S04]  /*03e0*/  LDG.E.U8 R26, desc[UR12][R10.64+0x1] ;  /* 0x0000010c0a1a7981 */ /* 0x000f68000c1e1100 */
[----:B------:R0:W2:Y:S01]  /*03f0*/  LDG.E.U8 R27, desc[UR12][R10.64+0x2] ;  /* 0x0000020c0a1b7981 */ /* 0x0000a2000c1e1100 */
[----:B------:R-:W-:-:S05]  /*0400*/  VIADD R6, R16, 0x1 ;  /* 0x0000000110067836 */ /* 0x000fca0000000000 */
[C---:B------:R-:W-:Y:S02]  /*0410*/  ISETP.GT.AND P0, PT, R6.reuse, -0x1, PT ;  /* 0xffffffff0600780c */ /* 0x040fe40003f04270 */
[C---:B------:R-:W-:Y:S02]  /*0420*/  ISETP.GE.AND P2, PT, R6.reuse, RZ, PT ;  /* 0x000000ff0600720c */ /* 0x040fe40003f46270 */
[----:B------:R-:W-:Y:S01]  /*0430*/  ISETP.GE.AND P1, PT, R6, UR15, PT ;  /* 0x0000000f06007c0c */ /* 0x000fe2000bf26270 */
[----:B0-----:R-:W-:Y:S01]  /*0440*/  VIADD R10, R16, 0x2 ;  /* 0x00000002100a7836 */ /* 0x001fe20000000000 */
[----:B------:R-:W-:-:S07]  /*0450*/  SEL R7, R15, RZ, P2 ;  /* 0x000000ff0f077207 */ /* 0x000fce0001000000 */
[----:B------:R-:W-:Y:S02]  /*0460*/  @P0 SEL R7, R6, R7, !P1 ;  /* 0x0000000706070207 */ /* 0x000fe40004800000 */
[C---:B------:R-:W-:Y:S02]  /*0470*/  ISETP.GT.AND P0, PT, R10.reuse, -0x1, PT ;  /* 0xffffffff0a00780c */ /* 0x040fe40003f04270 */
[C---:B------:R-:W-:Y:S02]  /*0480*/  ISETP.GE.AND P2, PT, R10.reuse, RZ, PT ;  /* 0x000000ff0a00720c */ /* 0x040fe40003f46270 */
[----:B------:R-:W-:Y:S02]  /*0490*/  ISETP.GE.AND P1, PT, R10, UR15, PT ;  /* 0x0000000f0a007c0c */ /* 0x000fe4000bf26270 */
[----:B------:R-:W-:-:S07]  /*04a0*/  SEL R11, R15, RZ, P2 ;  /* 0x000000ff0f0b7207 */ /* 0x000fce0001000000 */
[----:B------:R-:W-:Y:S01]  /*04b0*/  @P0 SEL R11, R10, R11, !P1 ;  /* 0x0000000b0a0b0207 */ /* 0x000fe20004800000 */
[----:B------:R-:W-:-:S04]  /*04c0*/  IMAD R7, R17, UR15, R7 ;  /* 0x0000000f11077c24 */ /* 0x000fc8000f8e0207 */
[----:B------:R-:W-:-:S04]  /*04d0*/  IMAD.WIDE R6, R7, 0x3, R2 ;  /* 0x0000000307067825 */ /* 0x000fc800078e0202 */
[----:B------:R-:W-:Y:S01]  /*04e0*/  IMAD R11, R17, UR15, R11 ;  /* 0x0000000f110b7c24 */ /* 0x000fe2000f8e020b */
[----:B------:R-:W3:Y:S03]  /*04f0*/  LDG.E.U8 R20, desc[UR12][R6.64] ;  /* 0x0000000c06147981 */ /* 0x000ee6000c1e1100 */
[----:B------:R-:W-:Y:S01]  /*0500*/  IMAD.WIDE R10, R11, 0x3, R2 ;  /* 0x000000030b0a7825 */ /* 0x000fe200078e0202 */
[----:B------:R-:W3:Y:S04]  /*0510*/  LDG.E.U8 R21, desc[UR12][R6.64+0x1] ;  /* 0x0000010c06157981 */ /* 0x000ee8000c1e1100 */
[----:B------:R-:W3:Y:S01]  /*0520*/  LDG.E.U8 R29, desc[UR12][R10.64+0x1] ;  /* 0x0000010c0a1d7981 */ /* 0x000ee2000c1e1100 */
[----:B----4-:R-:W-:-:S02]  /*0530*/  I2FP.F32.U32 R28, R28 ;  /* 0x0000001c001c7245 */ /* 0x010fc40000201000 */
[----:B-----5:R-:W-:Y:S02]  /*0540*/  I2FP.F32.U32 R26, R26 ;  /* 0x0000001a001a7245 */ /* 0x020fe40000201000 */
[----:B--2---:R-:W-:Y:S01]  /*0550*/  I2FP.F32.U32 R27, R27 ;  /* 0x0000001b001b7245 */ /* 0x004fe20000201000 */
[----:B------:R-:W-:Y:S02]  /*0560*/  FFMA R25, R28, R24, R25 ;  /* 0x000000181c197223 */ /* 0x000fe40000000019 */
[C---:B------:R-:W-:Y:S01]  /*0570*/  FFMA R23, R24.reuse, R26, R23 ;  /* 0x0000001a18177223 */ /* 0x040fe20000000017 */
[----:B------:R-:W2:Y:S01]  /*0580*/  LDG.E.U8 R28, desc[UR12][R10.64] ;  /* 0x0000000c0a1c7981 */ /* 0x000ea2000c1e1100 */
[----:B------:R-:W-:-:S03]  /*0590*/  FFMA R27, R24, R27, R22 ;  /* 0x0000001b181b7223 */ /* 0x000fc60000000016 */
[----:B------:R-:W4:Y:S04]  /*05a0*/  LDG.E R24, desc[UR12][R8.64+0x8] ;  /* 0x0000080c08187981 */ /* 0x000f28000c1e1900 */
[----:B------:R0:W5:Y:S04]  /*05b0*/  LDG.E R22, desc[UR12][R8.64+0xc] ;  /* 0x00000c0c08167981 */ /* 0x000168000c1e1900 */
[----:B------:R1:W5:Y:S04]  /*05c0*/  LDG.E.U8 R26, desc[UR12][R6.64+0x2] ;  /* 0x0000020c061a7981 */ /* 0x000368000c1e1100 */
[----:B------:R-:W5:Y:S01]  /*05d0*/  LDG.E.U8 R10, desc[UR12][R10.64+0x2] ;  /* 0x0000020c0a0a7981 */ /* 0x000f62000c1e1100 */
[----:B0-----:R-:W-:-:S05]  /*05e0*/  VIADD R8, R16, 0x3 ;  /* 0x0000000310087836 */ /* 0x001fca0000000000 */
[C---:B------:R-:W-:Y:S02]  /*05f0*/  ISETP.GT.AND P0, PT, R8.reuse, -0x1, PT ;  /* 0xffffffff0800780c */ /* 0x040fe40003f04270 */
[C---:B------:R-:W-:Y:S02]  /*0600*/  ISETP.GE.AND P2, PT, R8.reuse, RZ, PT ;  /* 0x000000ff0800720c */ /* 0x040fe40003f46270 */
[----:B------:R-:W-:Y:S02]  /*0610*/  ISETP.GE.AND P1, PT, R8, UR15, PT ;  /* 0x0000000f08007c0c */ /* 0x000fe4000bf26270 */
[----:B------:R-:W-:-:S07]  /*0620*/  SEL R9, R15, RZ, P2 ;  /* 0x000000ff0f097207 */ /* 0x000fce0001000000 */
[----:B------:R-:W-:-:S05]  /*0630*/  @P0 SEL R9, R8, R9, !P1 ;  /* 0x0000000908090207 */ /* 0x000fca0004800000 */
[----:B------:R-:W-:-:S04]  /*0640*/  IMAD R9, R17, UR15, R9 ;  /* 0x0000000f11097c24 */ /* 0x000fc8000f8e0209 */
[----:B-1----:R-:W-:-:S05]  /*0650*/  IMAD.WIDE R6, R9, 0x3, R2 ;  /* 0x0000000309067825 */ /* 0x002fca00078e0202 */
[----:B------:R-:W5:Y:S04]  /*0660*/  LDG.E.U8 R9, desc[UR12][R6.64] ;  /* 0x0000000c06097981 */ /* 0x000f68000c1e1100 */
[----:B------:R-:W5:Y:S04]  /*0670*/  LDG.E.U8 R8, desc[UR12][R6.64+0x1] ;  /* 0x0000010c06087981 */ /* 0x000f68000c1e1100 */
[----:B------:R-:W5:Y:S01]  /*0680*/  LDG.E.U8 R11, desc[UR12][R6.64+0x2] ;  /* 0x0000020c060b7981 */ /* 0x000f62000c1e1100 */
[----:B------:R-:W-:Y:S01]  /*0690*/  UIADD3 UR7, UPT, UPT, UR7, 0x4, URZ ;  /* 0x0000000407077890 */ /* 0x000fe2000fffe0ff */
[----:B---3--:R-:W-:-:S02]  /*06a0*/  I2FP.F32.U32 R20, R20 ;  /* 0x0000001400147245 */ /* 0x008fc40000201000 */
[----:B------:R-:W-:Y:S01]  /*06b0*/  I2FP.F32.U32 R21, R21 ;  /* 0x0000001500157245 */ /* 0x000fe20000201000 */
[----:B------:R-:W-:Y:S01]  /*06c0*/  UISETP.NE.AND UP0, UPT, UR7, URZ, UPT ;  /* 0x000000ff0700728c */ /* 0x000fe2000bf05270 */
[----:B------:R-:W-:Y:S01]  /*06d0*/  I2FP.F32.U32 R29, R29 ;  /* 0x0000001d001d7245 */ /* 0x000fe20000201000 */
[----:B------:R-:W-:Y:S02]  /*06e0*/  FFMA R25, R20, R18, R25 ;  /* 0x0000001214197223 */ /* 0x000fe40000000019 */
[----:B------:R-:W-:Y:S01]  /*06f0*/  FFMA R23, R18, R21, R23 ;  /* 0x0000001512177223 */ /* 0x000fe20000000017 */
[----:B------:R-:W-:Y:S02]  /*0700*/  VIADD R12, R12, 0x4 ;  /* 0x000000040c0c7836 */ /* 0x000fe40000000000 */
[----:B------:R-:W-:Y:S02]  /*0710*/  VIADD R19, R19, 0x4 ;  /* 0x0000000413137836 */ /* 0x000fe40000000000 */
[----:B------:R-:W-:Y:S01]  /*0720*/  VIADD R16, R16, 0x4 ;  /* 0x0000000410107836 */ /* 0x000fe20000000000 */
[----:B--2---:R-:W-:Y:S01]  /*0730*/  I2FP.F32.U32 R28, R28 ;  /* 0x0000001c001c7245 */ /* 0x004fe20000201000 */
[----:B----4-:R-:W-:Y:S01]  /*0740*/  FFMA R23, R24, R29, R23 ;  /* 0x0000001d18177223 */ /* 0x010fe20000000017 */
[----:B-----5:R-:W-:-:S02]  /*0750*/  I2FP.F32.U32 R26, R26 ;  /* 0x0000001a001a7245 */ /* 0x020fc40000201000 */
[----:B------:R-:W-:-:S03]  /*0760*/  I2FP.F32.U32 R10, R10 ;  /* 0x0000000a000a7245 */ /* 0x000fc60000201000 */
[----:B------:R-:W-:Y:S01]  /*0770*/  FFMA R27, R18, R26, R27 ;  /* 0x0000001a121b7223 */ /* 0x000fe2000000001b */
[----:B------:R-:W-:-:S03]  /*0780*/  FFMA R25, R28, R24, R25 ;  /* 0x000000181c197223 */ /* 0x000fc60000000019 */
[----:B------:R-:W-:Y:S01]  /*0790*/  FFMA R27, R24, R10, R27 ;  /* 0x0000000a181b7223 */ /* 0x000fe2000000001b */
[----:B------:R-:W-:Y:S02]  /*07a0*/  I2FP.F32.U32 R18, R9 ;  /* 0x0000000900127245 */ /* 0x000fe40000201000 */
[----:B------:R-:W-:Y:S02]  /*07b0*/  I2FP.F32.U32 R8, R8 ;  /* 0x0000000800087245 */ /* 0x000fe40000201000 */
[----:B------:R-:W-:Y:S01]  /*07c0*/  I2FP.F32.U32 R6, R11 ;  /* 0x0000000b00067245 */ /* 0x000fe20000201000 */
[----:B------:R-:W-:Y:S02]  /*07d0*/  FFMA R25, R18, R22, R25 ;  /* 0x0000001612197223 */ /* 0x000fe40000000019 */
[C---:B------:R-:W-:Y:S02]  /*07e0*/  FFMA R23, R22.reuse, R8, R23 ;  /* 0x0000000816177223 */ /* 0x040fe40000000017 */
[----:B------:R-:W-:Y:S01]  /*07f0*/  FFMA R22, R22, R6, R27 ;  /* 0x0000000616167223 */ /* 0x000fe2000000001b */
[----:B------:R-:W-:Y:S06]  /*0800*/  BRA.U UP0, `(.L_x_2) ;  /* 0xfffffff900c87547 */ /* 0x000fec000b83ffff */
[----:B------:R-:W-:-:S07]  /*0810*/  VIADD R12, R12, 0xffffffff ;  /* 0xffffffff0c0c7836 */ /* 0x000fce0000000000 */
.L_x_1:
[----:B------:R-:W-:-:S09]  /*0820*/  ULOP3.LUT UP0, URZ, UR14, 0x2, URZ, 0xc0, !UPT ;  /* 0x000000020eff7892 */ /* 0x000fd2000f80c0ff */
[----:B------:R-:W-:Y:S05]  /*0830*/  BRA.U !UP0, `(.L_x_3) ;  /* 0x0000000108a87547 */ /* 0x000fea000b800000 */
[----:B------:R-:W0:Y:S01]  /*0840*/  LDCU UR6, c[0x0][0x388] ;  /* 0x00007100ff0677ac */ /* 0x000e220008000800 */
[----:B------:R-:W-:Y:S01]  /*0850*/  IMAD.IADD R2, R13, 0x1, R12 ;  /* 0x000000010d027824 */ /* 0x000fe200078e020c */
[----:B------:R-:W1:Y:S01]  /*0860*/  LDC.64 R4, c[0x0][0x380] ;  /* 0x0000e000ff047b82 */ /* 0x000e620000000a00 */
[----:B------:R-:W-:Y:S02]  /*0870*/  VIADD R9, R12, UR11 ;  /* 0x0000000b0c097c36 */ /* 0x000fe40008000000 */
[C---:B------:R-:W-:Y:S01]  /*0880*/  VIADD R8, R2.reuse, 0x1 ;  /* 0x0000000102087836 */ /* 0x040fe20000000000 */
[C---:B------:R-:W-:Y:S02]  /*0890*/  ISETP.GT.AND P1, PT, R2.reuse, -0x1, PT ;  /* 0xffffffff0200780c */ /* 0x040fe40003f24270 */
[----:B------:R-:W-:Y:S02]  /*08a0*/  ISETP.GE.AND P3, PT, R2, RZ, PT ;  /* 0x000000ff0200720c */ /* 0x000fe40003f66270 */
[----:B------:R-:W2:Y:S01]  /*08b0*/  LDC.64 R6, c[0x0][0x390] ;  /* 0x0000e400ff067b82 */ /* 0x000ea20000000a00 */
[----:B------:R-:W-:-:S02]  /*08c0*/  ISETP.GT.AND P0, PT, R8, -0x1, PT ;  /* 0xffffffff0800780c */ /* 0x000fc40003f04270 */
[----:B------:R-:W-:Y:S02]  /*08d0*/  SEL R3, R15, RZ, P3 ;  /* 0x000000ff0f037207 */ /* 0x000fe40001800000 */
[----:B0-----:R-:W-:-:S04]  /*08e0*/  ISETP.GE.AND P2, PT, R2, UR6, PT ;  /* 0x0000000602007c0c */ /* 0x001fc8000bf46270 */
[----:B------:R-:W-:Y:S02]  /*08f0*/  @P1 SEL R3, R2, R3, !P2 ;  /* 0x0000000302031207 */ /* 0x000fe40005000000 */
[C---:B------:R-:W-:Y:S02]  /*0900*/  ISETP.GE.AND P2, PT, R8.reuse, RZ, PT ;  /* 0x000000ff0800720c */ /* 0x040fe40003f46270 */
[----:B------:R-:W-:Y:S01]  /*0910*/  ISETP.GE.AND P1, PT, R8, UR6, PT ;  /* 0x0000000608007c0c */ /* 0x000fe2000bf26270 */
[----:B------:R-:W-:Y:S01]  /*0920*/  IMAD R3, R17, UR6, R3 ;  /* 0x0000000611037c24 */ /* 0x000fe2000f8e0203 */
[----:B------:R-:W-:-:S03]  /*0930*/  SEL R10, R15, RZ, P2 ;  /* 0x000000ff0f0a7207 */ /* 0x000fc60001000000 */
[----:B-1----:R-:W-:Y:S01]  /*0940*/  IMAD.WIDE R2, R3, 0x3, R4 ;  /* 0x0000000303027825 */ /* 0x002fe200078e0204 */
[----:B------:R-:W-:-:S03]  /*0950*/  @P0 SEL R10, R8, R10, !P1 ;  /* 0x0000000a080a0207 */ /* 0x000fc60004800000 */
[----:B--2---:R-:W-:Y:S01]  /*0960*/  IMAD.WIDE R6, R9, 0x4, R6 ;  /* 0x0000000409067825 */ /* 0x004fe200078e0206 */
[----:B------:R-:W2:Y:S03]  /*0970*/  LDG.E.U8 R11, desc[UR12][R2.64+0x1] ;  /* 0x0000010c020b7981 */ /* 0x000ea6000c1e1100 */
[----:B------:R-:W-:Y:S01]  /*0980*/  IMAD R19, R17, UR6, R10 ;  /* 0x0000000611137c24 */ /* 0x000fe2000f8e020a */
[----:B------:R-:W3:Y:S03]  /*0990*/  LDG.E.U8 R9, desc[UR12][R2.64] ;  /* 0x0000000c02097981 */ /* 0x000ee6000c1e1100 */
[----:B------:R-:W-:Y:S01]  /*09a0*/  IMAD.WIDE R4, R19, 0x3, R4 ;  /* 0x0000000313047825 */ /* 0x000fe200078e0204 */
[----:B------:R-:W4:Y:S04]  /*09b0*/  LDG.E.U8 R16, desc[UR12][R2.64+0x2] ;  /* 0x0000020c02107981 */ /* 0x000f28000c1e1100 */
[----:B------:R-:W5:Y:S04]  /*09c0*/  LDG.E R8, desc[UR12][R6.64] ;  /* 0x0000000c06087981 */ /* 0x000f68000c1e1900 */
[----:B------:R-:W5:Y:S04]  /*09d0*/  LDG.E.U8 R18, desc[UR12][R4.64] ;  /* 0x0000000c04127981 */ /* 0x000f68000c1e1100 */
[----:B------:R-:W5:Y:S04]  /*09e0*/  LDG.E.U8 R19, desc[UR12][R4.64+0x1] ;  /* 0x0000010c04137981 */ /* 0x000f68000c1e1100 */
[----:B------:R-:W5:Y:S04]  /*09f0*/  LDG.E.U8 R21, desc[UR12][R4.64+0x2] ;  /* 0x0000020c04157981 */ /* 0x000f68000c1e1100 */
[----:B------:R-:W5:Y:S01]  /*0a00*/  LDG.E R20, desc[UR12][R6.64+0x4] ;  /* 0x0000040c06147981 */ /* 0x000f62000c1e1900 */
[----:B------:R-:W-:Y:S01]  /*0a10*/  VIADD R12, R12, 0x2 ;  /* 0x000000020c0c7836 */ /* 0x000fe20000000000 */
[----:B--2---:R-:W-:-:S02]  /*0a20*/  I2FP.F32.U32 R11, R11 ;  /* 0x0000000b000b7245 */ /* 0x004fc40000201000 */
[----:B---3--:R-:W-:Y:S02]  /*0a30*/  I2FP.F32.U32 R10, R9 ;  /* 0x00000009000a7245 */ /* 0x008fe40000201000 */
[----:B----4-:R-:W-:-:S03]  /*0a40*/  I2FP.F32.U32 R9, R16 ;  /* 0x0000001000097245 */ /* 0x010fc60000201000 */
[----:B-----5:R-:W-:Y:S01]  /*0a50*/  FFMA R10, R10, R8, R25 ;  /* 0x000000080a0a7223 */ /* 0x020fe20000000019 */
[C---:B------:R-:W-:Y:S01]  /*0a60*/  FFMA R11, R8.reuse, R11, R23 ;  /* 0x0000000b080b7223 */ /* 0x040fe20000000017 */
[----:B------:R-:W-:Y:S01]  /*0a70*/  FFMA R9, R8, R9, R22 ;  /* 0x0000000908097223 */ /* 0x000fe20000000016 */
[----:B------:R-:W-:Y:S02]  /*0a80*/  I2FP.F32.U32 R25, R18 ;  /* 0x0000001200197245 */ /* 0x000fe40000201000 */
[----:B------:R-:W-:Y:S02]  /*0a90*/  I2FP.F32.U32 R19, R19 ;  /* 0x0000001300137245 */ /* 0x000fe40000201000 */
[----:B------:R-:W-:Y:S01]  /*0aa0*/  I2FP.F32.U32 R2, R21 ;  /* 0x0000001500027245 */ /* 0x000fe20000201000 */
[----:B------:R-:W-:Y:S02]  /*0ab0*/  FFMA R25, R25, R20, R10 ;  /* 0x0000001419197223 */ /* 0x000fe4000000000a */
[----:B------:R-:W-:-:S02]  /*0ac0*/  FFMA R23, R20, R19, R11 ;  /* 0x0000001314177223 */ /* 0x000fc4000000000b */
[----:B------:R-:W-:-:S07]  /*0ad0*/  FFMA R22, R20, R2, R9 ;  /* 0x0000000214167223 */ /* 0x000fce0000000009 */
.L_x_3:
[----:B------:R-:W0:Y:S01]  /*0ae0*/  LDC R2, c[0x0][0x388] ;  /* 0x0000e200ff027b82 */ /* 0x000e220000000800 */
[----:B------:R-:W-:-:S05]  /*0af0*/  IMAD.IADD R3, R13, 0x1, R12 ;  /* 0x000000010d037824 */ /* 0x000fca00078e020c */
[C---:B------:R-:W-:Y:S02]  /*0b00*/  ISETP.GT.AND P0, PT, R3.reuse, -0x1, PT ;  /* 0xffffffff0300780c */ /* 0x040fe40003f04270 */
[----:B------:R-:W1:Y:S01]  /*0b10*/  LDC.64 R6, c[0x0][0x380] ;  /* 0x0000e000ff067b82 */ /* 0x000e620000000a00 */
[----:B------:R-:W-:-:S04]  /*0b20*/  ISETP.GE.AND P2, PT, R3, RZ, PT ;  /* 0x000000ff0300720c */ /* 0x000fc80003f46270 */
[----:B------:R-:W-:-:S03]  /*0b30*/  SEL R8, R15, RZ, P2 ;  /* 0x000000ff0f087207 */ /* 0x000fc60001000000 */
[----:B------:R-:W2:Y:S01]  /*0b40*/  LDC.64 R4, c[0x0][0x390] ;  /* 0x0000e400ff047b82 */ /* 0x000ea20000000a00 */
[----:B0-----:R-:W-:-:S04]  /*0b50*/  ISETP.GE.AND P1, PT, R3, R2, PT ;  /* 0x000000020300720c */ /* 0x001fc80003f26270 */
[----:B------:R-:W-:Y:S01]  /*0b60*/  @P0 SEL R8, R3, R8, !P1 ;  /* 0x0000000803080207 */ /* 0x000fe20004800000 */
[----:B------:R-:W-:-:S04]  /*0b70*/  VIADD R3, R12, UR11 ;  /* 0x0000000b0c037c36 */ /* 0x000fc80008000000 */
[----:B------:R-:W-:-:S04]  /*0b80*/  IMAD R17, R17, R2, R8 ;  /* 0x0000000211117224 */ /* 0x000fc800078e0208 */
[----:B-1----:R-:W-:-:S04]  /*0b90*/  IMAD.WIDE R6, R17, 0x3, R6 ;  /* 0x0000000311067825 */ /* 0x002fc800078e0206 */
[----:B--2---:R-:W-:Y:S01]  /*0ba0*/  IMAD.WIDE R4, R3, 0x4, R4 ;  /* 0x0000000403047825 */ /* 0x004fe200078e0204 */
[----:B------:R-:W2:Y:S04]  /*0bb0*/  LDG.E.U8 R9, desc[UR12][R6.64+0x1] ;  /* 0x0000010c06097981 */ /* 0x000ea8000c1e1100 */
[----:B------:R-:W3:Y:S04]  /*0bc0*/  LDG.E.U8 R3, desc[UR12][R6.64] ;  /* 0x0000000c06037981 */ /* 0x000ee8000c1e1100 */
[----:B------:R-:W4:Y:S04]  /*0bd0*/  LDG.E.U8 R10, desc[UR12][R6.64+0x2] ;  /* 0x0000020c060a7981 */ /* 0x000f28000c1e1100 */
[----:B------:R-:W5:Y:S01]  /*0be0*/  LDG.E R4, desc[UR12][R4.64] ;  /* 0x0000000c04047981 */ /* 0x000f62000c1e1900 */
[----:B------:R-:W-:-:S02]  /*0bf0*/  UISETP.NE.AND UP0, UPT, UR5, UR9, UPT ;  /* 0x000000090500728c */ /* 0x000fc4000bf05270 */
[----:B------:R-:W-:-:S07]  /*0c00*/  UIADD3 UR6, UPT, UPT, UR5, 0x1, URZ ;  /* 0x0000000105067890 */ /* 0x000fce000fffe0ff */
[----:B------:R-:W-:Y:S01]  /*0c10*/  UMOV UR5, UR6 ;  /* 0x0000000600057c82 */ /* 0x000fe20008000000 */
[----:B--2---:R-:W-:Y:S02]  /*0c20*/  I2FP.F32.U32 R9, R9 ;  /* 0x0000000900097245 */ /* 0x004fe40000201000 */
[----:B---3--:R-:W-:Y:S02]  /*0c30*/  I2FP.F32.U32 R8, R3 ;  /* 0x0000000300087245 */ /* 0x008fe40000201000 */
[----:B----4-:R-:W-:-:S03]  /*0c40*/  I2FP.F32.U32 R3, R10 ;  /* 0x0000000a00037245 */ /* 0x010fc60000201000 */
[----:B-----5:R-:W-:Y:S01]  /*0c50*/  FFMA R25, R8, R4, R25 ;  /* 0x0000000408197223 */ /* 0x020fe20000000019 */
[C---:B------:R-:W-:Y:S01]  /*0c60*/  FFMA R23, R4.reuse, R9, R23 ;  /* 0x0000000904177223 */ /* 0x040fe20000000017 */
[----:B------:R-:W-:Y:S01]  /*0c70*/  FFMA R22, R4, R3, R22 ;  /* 0x0000000304167223 */ /* 0x000fe20000000016 */
[----:B------:R-:W-:Y:S06]  /*0c80*/  BRA.U UP0, `(.L_x_4) ;  /* 0xfffffff500487547 */ /* 0x000fec000b83ffff */
.L_x_0:
[----:B------:R-:W0:Y:S01]  /*0c90*/  LDC.64 R4, c[0x0][0x3a0] ;  /* 0x0000e800ff047b82 */ /* 0x000e220000000a00 */
[----:B------:R-:W1:Y:S01]  /*0ca0*/  F2I.U32.TRUNC.NTZ R25, R25 ;  /* 0x0000001900197305 */ /* 0x000e62000020f000 */
[----:B------:R-:W-:-:S07]  /*0cb0*/  IMAD R3, R0, R2, R13 ;  /* 0x0000000200037224 */ /* 0x000fce00078e020d */
[----:B------:R-:W2:Y:S08]  /*0cc0*/  F2I.U32.TRUNC.NTZ R23, R23 ;  /* 0x0000001700177305 */ /* 0x000eb0000020f000 */
[----:B------:R-:W3:Y:S01]  /*0cd0*/  F2I.U32.TRUNC.NTZ R7, R22 ;  /* 0x0000001600077305 */ /* 0x000ee2000020f000 */
[----:B0-----:R-:W-:-:S05]  /*0ce0*/  IMAD.WIDE R2, R3, 0x3, R4 ;  /* 0x0000000303027825 */ /* 0x001fca00078e0204 */
[----:B-1----:R-:W-:Y:S04]  /*0cf0*/  STG.E.U8 desc[UR12][R2.64], R25 ;  /* 0x0000001902007986 */ /* 0x002fe8000c10110c */
[----:B--2---:R-:W-:Y:S04]  /*0d00*/  STG.E.U8 desc[UR12][R2.64+0x1], R23 ;  /* 0x0000011702007986 */ /* 0x004fe8000c10110c */
[----:B---3--:R-:W-:Y:S01]  /*0d10*/  STG.E.U8 desc[UR12][R2.64+0x2], R7 ;  /* 0x0000020702007986 */ /* 0x008fe2000c10110c */
[----:B------:R-:W-:Y:S05]  /*0d20*/  EXIT ;  /* 0x000000000000794d */ /* 0x000fea0003800000 */
.L_x_5:
[----:B------:R-:W-:-:S00]  /*0d30*/  BRA `(.L_x_5) ;  /* 0xfffffffc00fc7947 */ /* 0x000fc0000383ffff */
[----:B------:R-:W-:-:S00]  /*0d40*/  NOP ;  /* 0x0000000000007918 */ /* 0x000fc00000000000 */
        /* <DEDUP_REMOVED lines=11> */
.L_x_6:


//--------------------- .nv.shared.reserved.0     --------------------------
	.section	.nv.shared.reserved.0,"aw",@nobits
	.weak		__nv_reservedSMEM_offset_0_alias
	.size		__nv_reservedSMEM_offset_0_alias, 0, 64
	.other		__nv_reservedSMEM_offset_0_alias,@"STO_CUDA_RESERVED_SHARED STV_DEFAULT"
__nv_reservedSMEM_offset_0_alias:
	.zero		0
	.zero		64


//--------------------- .nv.constant0._Z13blurImgKernelP6uchar3iiPfiS0_ --------------------------
	.section	.nv.constant0._Z13blurImgKernelP6uchar3iiPfiS0_,"a",@progbits
	.sectionflags	@""
	.align	4
.nv.constant0._Z13blurImgKernelP6uchar3iiPfiS0_:
	.zero		936


//--------------------- SYMBOLS --------------------------

	.type		.nv.reservedSmem.offset0,@object
	.size		.nv.reservedSmem.offset0,0x4
